	.headerflags	@"EF_CUDA_TEXMODE_UNIFIED EF_CUDA_64BIT_ADDRESS EF_CUDA_SM86 EF_CUDA_VIRTUAL_SM(EF_CUDA_SM86)"
	.elftype	@"ET_EXEC"


//--------------------- .nv.info                  --------------------------
	.section	.nv.info,"",@"SHT_CUDA_INFO"
	.align	4


	//----- nvinfo : EIATTR_REGCOUNT
	.align		4
        /*0000*/ 	.byte	0x04, 0x2f
        /*0002*/ 	.short	(.L_1 - .L_0)
	.align		4
.L_0:
        /*0004*/ 	.word	index@(triton__0d1d2d34)
        /*0008*/ 	.word	0x00000012


	//----- nvinfo : EIATTR_MAX_STACK_SIZE
	.align		4
.L_1:
        /*000c*/ 	.byte	0x04, 0x23
        /*000e*/ 	.short	(.L_3 - .L_2)
	.align		4
.L_2:
        /*0010*/ 	.word	index@(triton__0d1d2d34)
        /*0014*/ 	.word	0x00000000


	//----- nvinfo : EIATTR_MIN_STACK_SIZE
	.align		4
.L_3:
        /*0018*/ 	.byte	0x04, 0x12
        /*001a*/ 	.short	(.L_5 - .L_4)
	.align		4
.L_4:
        /*001c*/ 	.word	index@(triton__0d1d2d34)
        /*0020*/ 	.word	0x00000000


	//----- nvinfo : EIATTR_FRAME_SIZE
	.align		4
.L_5:
        /*0024*/ 	.byte	0x04, 0x11
        /*0026*/ 	.short	(.L_7 - .L_6)
	.align		4
.L_6:
        /*0028*/ 	.word	index@(triton__0d1d2d34)
        /*002c*/ 	.word	0x00000000
.L_7:


//--------------------- .nv.info.triton__0d1d2d34 --------------------------
	.section	.nv.info.triton__0d1d2d34,"",@"SHT_CUDA_INFO"
	.align	4


	//----- nvinfo : EIATTR_CUDA_API_VERSION
	.align		4
        /*0000*/ 	.byte	0x04, 0x37
        /*0002*/ 	.short	(.L_9 - .L_8)
.L_8:
        /*0004*/ 	.word	0x0000007b


	//----- nvinfo : EIATTR_SW2861232_WAR
	.align		4
.L_9:
        /*0008*/ 	.byte	0x01, 0x35
	.zero		2


	//----- nvinfo : EIATTR_PARAM_CBANK
	.align		4
        /*000c*/ 	.byte	0x04, 0x0a
        /*000e*/ 	.short	(.L_11 - .L_10)
	.align		4
.L_10:
        /*0010*/ 	.word	index@(.nv.constant0.triton__0d1d2d34)
        /*0014*/ 	.short	0x0160
        /*0016*/ 	.short	0x0020


	//----- nvinfo : EIATTR_CBANK_PARAM_SIZE
	.align		4
.L_11:
        /*0018*/ 	.byte	0x03, 0x19
        /*001a*/ 	.short	0x0020


	//----- nvinfo : EIATTR_KPARAM_INFO
	.align		4
        /*001c*/ 	.byte	0x04, 0x17
        /*001e*/ 	.short	(.L_13 - .L_12)
.L_12:
        /*0020*/ 	.word	0x00000000
        /*0024*/ 	.short	0x0004
        /*0026*/ 	.short	0x001c
        /*0028*/ 	.byte	0x00, 0xf0, 0x11, 0x00


	//----- nvinfo : EIATTR_KPARAM_INFO
	.align		4
.L_13:
        /*002c*/ 	.byte	0x04, 0x17
        /*002e*/ 	.short	(.L_15 - .L_14)
.L_14:
        /*0030*/ 	.word	0x00000000
        /*0034*/ 	.short	0x0003
        /*0036*/ 	.short	0x0018
        /*0038*/ 	.byte	0x00, 0xf0, 0x11, 0x00


	//----- nvinfo : EIATTR_KPARAM_INFO
	.align		4
.L_15:
        /*003c*/ 	.byte	0x04, 0x17
        /*003e*/ 	.short	(.L_17 - .L_16)
.L_16:
        /*0040*/ 	.word	0x00000000
        /*0044*/ 	.short	0x0002
        /*0046*/ 	.short	0x0010
        /*0048*/ 	.byte	0x00, 0xf0, 0x21, 0x00


	//----- nvinfo : EIATTR_KPARAM_INFO
	.align		4
.L_17:
        /*004c*/ 	.byte	0x04, 0x17
        /*004e*/ 	.short	(.L_19 - .L_18)
.L_18:
        /*0050*/ 	.word	0x00000000
        /*0054*/ 	.short	0x0001
        /*0056*/ 	.short	0x0008
        /*0058*/ 	.byte	0x00, 0xf0, 0x21, 0x00


	//----- nvinfo : EIATTR_KPARAM_INFO
	.align		4
.L_19:
        /*005c*/ 	.byte	0x04, 0x17
        /*005e*/ 	.short	(.L_21 - .L_20)
.L_20:
        /*0060*/ 	.word	0x00000000
        /*0064*/ 	.short	0x0000
        /*0066*/ 	.short	0x0000
        /*0068*/ 	.byte	0x00, 0xf0, 0x21, 0x00


	//----- nvinfo : EIATTR_MAXREG_COUNT
	.align		4
.L_21:
        /*006c*/ 	.byte	0x03, 0x1b
        /*006e*/ 	.short	0x00ff


	//----- nvinfo : EIATTR_COOP_GROUP_MASK_REGIDS
	.align		4
        /*0070*/ 	.byte	0x04, 0x29
        /*0072*/ 	.short	(.L_23 - .L_22)


	//   ....[0]....
.L_22:
        /*0074*/ 	.word	0xffffffff


	//   ....[1]....
        /*0078*/ 	.word	0xffffffff


	//   ....[2]....
        /*007c*/ 	.word	0xffffffff


	//   ....[3]....
        /*0080*/ 	.word	0xffffffff


	//   ....[4]....
        /*0084*/ 	.word	0xffffffff


	//   ....[5]....
        /*0088*/ 	.word	0xffffffff


	//   ....[6]....
        /*008c*/ 	.word	0xffffffff


	//   ....[7]....
        /*0090*/ 	.word	0xffffffff


	//   ....[8]....
        /*0094*/ 	.word	0xffffffff


	//   ....[9]....
        /*0098*/ 	.word	0xffffffff


	//   ....[10]....
        /*009c*/ 	.word	0xffffffff


	//   ....[11]....
        /*00a0*/ 	.word	0xffffffff


	//----- nvinfo : EIATTR_COOP_GROUP_INSTR_OFFSETS
	.align		4
.L_23:
        /*00a4*/ 	.byte	0x04, 0x28
        /*00a6*/ 	.short	(.L_25 - .L_24)


	//   ....[0]....
.L_24:
        /*00a8*/ 	.word	0x000001a0


	//   ....[1]....
        /*00ac*/ 	.word	0x000001c0


	//   ....[2]....
        /*00b0*/ 	.word	0x000001f0


	//   ....[3]....
        /*00b4*/ 	.word	0x00000230


	//   ....[4]....
        /*00b8*/ 	.word	0x00000250


	//   ....[5]....
        /*00bc*/ 	.word	0x000002a0


	//   ....[6]....
        /*00c0*/ 	.word	0x00000340


	//   ....[7]....
        /*00c4*/ 	.word	0x00000360


	//   ....[8]....
        /*00c8*/ 	.word	0x00000380


	//   ....[9]....
        /*00cc*/ 	.word	0x000003b0


	//   ....[10]....
        /*00d0*/ 	.word	0x000003d0


	//   ....[11]....
        /*00d4*/ 	.word	0x00000420


	//----- nvinfo : EIATTR_EXIT_INSTR_OFFSETS
	.align		4
.L_25:
        /*00d8*/ 	.byte	0x04, 0x1c
        /*00da*/ 	.short	(.L_27 - .L_26)


	//   ....[0]....
.L_26:
        /*00dc*/ 	.word	0x00000480


	//   ....[1]....
        /*00e0*/ 	.word	0x000004c0


	//----- nvinfo : EIATTR_MAX_THREADS
	.align		4
.L_27:
        /*00e4*/ 	.byte	0x04, 0x05
        /*00e6*/ 	.short	(.L_29 - .L_28)
.L_28:
        /*00e8*/ 	.word	0x00000040
        /*00ec*/ 	.word	0x00000001
        /*00f0*/ 	.word	0x00000001
.L_29:


//--------------------- .nv.rel.action            --------------------------
	.section	.nv.rel.action,"",@"SHT_CUDA_RELOCINFO"
	.align	8
	.sectionentsize	8
        /*0000*/ 	.byte	0x73, 0x00, 0x00, 0x00, 0x00, 0x00, 0x00, 0x00, 0x00, 0x00, 0x00, 0x11, 0x25, 0x00, 0x05, 0x36


//--------------------- .nv.constant0.triton__0d1d2d34 --------------------------
	.section	.nv.constant0.triton__0d1d2d34,"a",@progbits
	.align	4
.nv.constant0.triton__0d1d2d34:
	.zero		384


//--------------------- .text.triton__0d1d2d34    --------------------------
	.section	.text.triton__0d1d2d34,"ax",@progbits
	.sectionflags	@"SHF_BARRIERS=1"
	.sectioninfo	@"SHI_REGISTERS=18"
	.align	128
        .global         triton__0d1d2d34
        .type           triton__0d1d2d34,@function
        .size           triton__0d1d2d34,(.L_x_1 - triton__0d1d2d34)
        .other          triton__0d1d2d34,@"STO_CUDA_ENTRY STV_DEFAULT"
triton__0d1d2d34:
.text.triton__0d1d2d34:
[----:B------:R-:W-:-:S02]  /*0000*/  IMAD.MOV.U32 R1, RZ, RZ, c[0x0][0x28] ;  /* 0x00000a00ff017624 */ /* 0x000fc400078e00ff */
[----:B------:R-:W0:Y:S01]  /*0010*/  S2R R12, SR_CTAID.X ;  /* 0x00000000000c7919 */ /* 0x000e220000002500 */
[----:B------:R-:W-:Y:S01]  /*0020*/  IMAD.MOV.U32 R3, RZ, RZ, 0x8 ;  /* 0x00000008ff037424 */ /* 0x000fe200078e00ff */
[----:B------:R-:W-:Y:S01]  /*0030*/  CS2R R4, SRZ ;  /* 0x0000000000047805 */ /* 0x000fe2000001ff00 */
[----:B------:R-:W-:Y:S01]  /*0040*/  ULDC.64 UR4, c[0x0][0x118] ;  /* 0x0000460000047ab9 */ /* 0x000fe20000000a00 */
[C---:B0-----:R-:W-:Y:S01]  /*0050*/  ISETP.GE.AND P1, PT, R12.reuse, c[0x0][0x178], PT ;  /* 0x00005e000c007a0c */ /* 0x041fe20003f26270 */
[----:B------:R-:W-:-:S12]  /*0060*/  IMAD.WIDE R2, R12, R3, c[0x0][0x160] ;  /* 0x000058000c027625 */ /* 0x000fd800078e0203 */
[----:B------:R-:W2:Y:S04]  /*0070*/  @!P1 LDG.E.EL.64 R4, [R2.64] ;  /* 0x0000000402049981 */ /* 0x000ea8000c2e1b00 */
[----:B------:R-:W0:Y:S02]  /*0080*/  S2R R11, SR_TID.X ;  /* 0x00000000000b7919 */ /* 0x000e240000002100 */
[C---:B0-----:R-:W-:Y:S02]  /*0090*/  LOP3.LUT R0, R11.reuse, 0x3f, RZ, 0xc0, !PT ;  /* 0x0000003f0b007812 */ /* 0x041fe400078ec0ff */
[----:B------:R-:W-:Y:S02]  /*00a0*/  LOP3.LUT P4, RZ, R11, 0x1f, RZ, 0xc0, !PT ;  /* 0x0000001f0bff7812 */ /* 0x000fe4000788c0ff */
[----:B------:R-:W0:Y:S01]  /*00b0*/  I2F.F64 R6, R0 ;  /* 0x0000000000067312 */ /* 0x000e220000201c00 */
[----:B------:R-:W-:-:S02]  /*00c0*/  ISETP.LT.U32.AND P5, PT, R0, 0x32, !P1 ;  /* 0x000000320000780c */ /* 0x000fc40004fa1070 */
[----:B------:R-:W-:Y:S02]  /*00d0*/  ISETP.GE.AND P3, PT, R11, 0x2, PT ;  /* 0x000000020b00780c */ /* 0x000fe40003f66270 */
[----:B------:R-:W-:Y:S02]  /*00e0*/  SHF.R.U32.HI R8, RZ, 0x3, R11 ;  /* 0x00000003ff087819 */ /* 0x000fe4000001160b */
[----:B------:R-:W-:Y:S02]  /*00f0*/  ISETP.EQ.AND P1, PT, R0, RZ, !P1 ;  /* 0x000000ff0000720c */ /* 0x000fe40004f22270 */
[----:B------:R-:W-:Y:S01]  /*0100*/  LOP3.LUT R8, R8, 0x4, RZ, 0xc0, !PT ;  /* 0x0000000408087812 */ /* 0x000fe200078ec0ff */
[----:B--2---:R-:W1:-:S04]  /*0110*/  DSETP.NAN.AND P0, PT, R4, R4, PT ;  /* 0x000000040400722a */ /* 0x004e480003f08000 */
[----:B------:R-:W2:Y:S02]  /*0120*/  DSETP.GEU.AND P2, PT, R4, 50, PT ;  /* 0x404900000400742a */ /* 0x000ea40003f4e000 */
[C---:B-1----:R-:W-:Y:S02]  /*0130*/  FSEL R13, R4.reuse, RZ, P0 ;  /* 0x000000ff040d7208 */ /* 0x042fe40000000000 */
[C---:B------:R-:W-:Y:S02]  /*0140*/  FSEL R15, R5.reuse, 3.140625, P0 ;  /* 0x40490000050f7808 */ /* 0x040fe40000000000 */
[----:B--2---:R-:W-:Y:S02]  /*0150*/  FSEL R4, R4, R13, !P2 ;  /* 0x0000000d04047208 */ /* 0x004fe40005000000 */
[----:B------:R-:W-:-:S06]  /*0160*/  FSEL R5, R5, R15, !P2 ;  /* 0x0000000f05057208 */ /* 0x000fcc0005000000 */
[----:B0-----:R-:W0:-:S06]  /*0170*/  DSETP.GT.AND P2, PT, R4, R6, PT ;  /* 0x000000060400722a */ /* 0x001e0c0003f44000 */
[----:B0-----:R-:W-:-:S04]  /*0180*/  FSEL R2, RZ, 1, !P2 ;  /* 0x3f800000ff027808 */ /* 0x001fc80005000000 */
[----:B------:R-:W-:-:S05]  /*0190*/  FSEL R2, R2, RZ, P5 ;  /* 0x000000ff02027208 */ /* 0x000fca0002800000 */
[----:B------:R-:W0:Y:S02]  /*01a0*/  SHFL.BFLY PT, R3, R2, 0x10, 0x1f ;  /* 0x0e001f0002037f89 */ /* 0x000e2400000e0000 */
[----:B0-----:R-:W-:-:S05]  /*01b0*/  FADD R3, R2, R3 ;  /* 0x0000000302037221 */ /* 0x001fca0000000000 */
[----:B------:R-:W0:Y:S02]  /*01c0*/  SHFL.BFLY PT, R4, R3, 0x8, 0x1f ;  /* 0x0d001f0003047f89 */ /* 0x000e2400000e0000 */
[----:B0-----:R-:W-:Y:S01]  /*01d0*/  FADD R4, R3, R4 ;  /* 0x0000000403047221 */ /* 0x001fe20000000000 */
[----:B------:R-:W-:-:S04]  /*01e0*/  LOP3.LUT R3, R11, 0x1, RZ, 0xc0, !PT ;  /* 0x000000010b037812 */ /* 0x000fc800078ec0ff */
[----:B------:R-:W0:Y:S01]  /*01f0*/  SHFL.BFLY PT, R5, R4, 0x4, 0x1f ;  /* 0x0c801f0004057f89 */ /* 0x000e2200000e0000 */
[----:B------:R-:W-:-:S04]  /*0200*/  ISETP.NE.U32.AND P0, PT, R3, 0x1, PT ;  /* 0x000000010300780c */ /* 0x000fc80003f05070 */
[----:B------:R-:W-:Y:S01]  /*0210*/  ISETP.LT.AND P0, PT, R11, 0x2, P0 ;  /* 0x000000020b00780c */ /* 0x000fe20000701270 */
[----:B0-----:R-:W-:-:S05]  /*0220*/  FADD R5, R4, R5 ;  /* 0x0000000504057221 */ /* 0x001fca0000000000 */
[----:B------:R-:W0:Y:S02]  /*0230*/  SHFL.BFLY PT, R6, R5, 0x2, 0x1f ;  /* 0x0c401f0005067f89 */ /* 0x000e2400000e0000 */
[----:B0-----:R-:W-:-:S05]  /*0240*/  FADD R6, R5, R6 ;  /* 0x0000000605067221 */ /* 0x001fca0000000000 */
[----:B------:R-:W0:Y:S02]  /*0250*/  SHFL.BFLY PT, R7, R6, 0x1, 0x1f ;  /* 0x0c201f0006077f89 */ /* 0x000e2400000e0000 */
[----:B0-----:R-:W-:-:S05]  /*0260*/  FADD R7, R6, R7 ;  /* 0x0000000706077221 */ /* 0x001fca0000000000 */
[----:B------:R-:W-:Y:S04]  /*0270*/  @!P4 STS [R8], R7 ;  /* 0x000000070800c388 */ /* 0x000fe80000000800 */
[----:B------:R-:W-:Y:S06]  /*0280*/  BAR.SYNC 0x0 ;  /* 0x0000000000007b1d */ /* 0x000fec0000000000 */
[----:B------:R-:W0:Y:S04]  /*0290*/  @!P3 LDS R9, [R11.X4] ;  /* 0x000000000b09b984 */ /* 0x000e280000004800 */
[----:B0-----:R-:W0:Y:S02]  /*02a0*/  SHFL.BFLY PT, R2, R9, 0x1, 0x1f ;  /* 0x0c201f0009027f89 */ /* 0x001e2400000e0000 */
[----:B0-----:R-:W-:-:S05]  /*02b0*/  FADD R2, R9, R2 ;  /* 0x0000000209027221 */ /* 0x001fca0000000000 */
[----:B------:R-:W-:Y:S04]  /*02c0*/  @P0 STS [R11.X4], R2 ;  /* 0x000000020b000388 */ /* 0x000fe80000004800 */
[----:B------:R-:W-:Y:S06]  /*02d0*/  BAR.SYNC 0x0 ;  /* 0x0000000000007b1d */ /* 0x000fec0000000000 */
[----:B------:R-:W0:Y:S04]  /*02e0*/  LDS R5, [RZ] ;  /* 0x00000000ff057984 */ /* 0x000e280000000800 */
[----:B------:R-:W-:Y:S06]  /*02f0*/  BAR.SYNC 0x0 ;  /* 0x0000000000007b1d */ /* 0x000fec0000000000 */
[----:B0-----:R-:W-:-:S04]  /*0300*/  FSETP.EQ.OR P2, PT, R5, RZ, P2 ;  /* 0x000000ff0500720b */ /* 0x001fc80001742400 */
[----:B------:R-:W-:-:S04]  /*0310*/  SEL R3, RZ, 0x1, !P2 ;  /* 0x00000001ff037807 */ /* 0x000fc80005000000 */
[----:B------:R-:W-:-:S04]  /*0320*/  I2FP.F32.U32 R3, R3 ;  /* 0x0000000300037245 */ /* 0x000fc80000201000 */
[----:B------:R-:W-:-:S05]  /*0330*/  FSEL R3, R3, RZ, P5 ;  /* 0x000000ff03037208 */ /* 0x000fca0002800000 */
[----:B------:R-:W0:Y:S02]  /*0340*/  SHFL.BFLY PT, R4, R3, 0x10, 0x1f ;  /* 0x0e001f0003047f89 */ /* 0x000e2400000e0000 */
[----:B0-----:R-:W-:-:S05]  /*0350*/  FADD R4, R3, R4 ;  /* 0x0000000403047221 */ /* 0x001fca0000000000 */
[----:B------:R-:W0:Y:S02]  /*0360*/  SHFL.BFLY PT, R7, R4, 0x8, 0x1f ;  /* 0x0d001f0004077f89 */ /* 0x000e2400000e0000 */
[----:B0-----:R-:W-:-:S05]  /*0370*/  FADD R7, R4, R7 ;  /* 0x0000000704077221 */ /* 0x001fca0000000000 */
[----:B------:R-:W0:Y:S02]  /*0380*/  SHFL.BFLY PT, R2, R7, 0x4, 0x1f ;  /* 0x0c801f0007027f89 */ /* 0x000e2400000e0000 */
[----:B0-----:R-:W-:Y:S01]  /*0390*/  FADD R2, R7, R2 ;  /* 0x0000000207027221 */ /* 0x001fe20000000000 */
[----:B------:R-:W-:-:S04]  /*03a0*/  IMAD.MOV.U32 R7, RZ, RZ, 0x4 ;  /* 0x00000004ff077424 */ /* 0x000fc800078e00ff */
        /* <DEDUP_REMOVED lines=8> */
[----:B0-----:R-:W-:Y:S01]  /*0430*/  FADD R0, R10, R3 ;  /* 0x000000030a007221 */ /* 0x001fe20000000000 */
[----:B------:R-:W-:-:S04]  /*0440*/  IMAD.WIDE R2, R12, R7, c[0x0][0x168] ;  /* 0x00005a000c027625 */ /* 0x000fc800078e0207 */
[----:B------:R-:W-:Y:S04]  /*0450*/  @P0 STS [R11.X4], R0 ;  /* 0x000000000b000388 */ /* 0x000fe80000004800 */
[----:B------:R-:W-:Y:S06]  /*0460*/  BAR.SYNC 0x0 ;  /* 0x0000000000007b1d */ /* 0x000fec0000000000 */
[----:B------:R0:W-:Y:S01]  /*0470*/  @P1 STG.E [R2.64], R5 ;  /* 0x0000000502001986 */ /* 0x0001e2000c101904 */
[----:B------:R-:W-:Y:S05]  /*0480*/  @!P1 EXIT ;  /* 0x000000000000994d */ /* 0x000fea0003800000 */
[----:B0-----:R-:W0:Y:S01]  /*0490*/  LDS R5, [RZ] ;  /* 0x00000000ff057984 */ /* 0x001e220000000800 */
[----:B------:R-:W-:-:S05]  /*04a0*/  IMAD.WIDE R2, R12, R7, c[0x0][0x170] ;  /* 0x00005c000c027625 */ /* 0x000fca00078e0207 */
[----:B0-----:R-:W-:Y:S01]  /*04b0*/  STG.E [R2.64], R5 ;  /* 0x0000000502007986 */ /* 0x001fe2000c101904 */
[----:B------:R-:W-:Y:S05]  /*04c0*/  EXIT ;  /* 0x000000000000794d */ /* 0x000fea0003800000 */
.L_x_0:
[----:B------:R-:W-:-:S00]  /*04d0*/  BRA `(.L_x_0) ;  /* 0xfffffff000007947 */ /* 0x000fc0000383ffff */
[----:B------:R-:W-:-:S00]  /*04e0*/  NOP ;  /* 0x0000000000007918 */ /* 0x000fc00000000000 */
        /* <DEDUP_REMOVED lines=9> */
.L_x_1:


//--------------------- .nv.shared.triton__0d1d2d34 --------------------------
	.section	.nv.shared.triton__0d1d2d34,"aw",@nobits
	.align	16
